//
// Generated by NVIDIA NVVM Compiler
//
// Compiler Build ID: CL-36424714
// Cuda compilation tools, release 13.0, V13.0.88
// Based on NVVM 20.0.0
//

.version 9.0
.target sm_100
.address_size 64

	// .globl	_Z22histogram_range_kernelPKhPjjjj
.extern .shared .align 16 .b8 s_hist[];

.visible .entry _Z22histogram_range_kernelPKhPjjjj(
	.param .u64 .ptr .align 1 _Z22histogram_range_kernelPKhPjjjj_param_0,
	.param .u64 .ptr .align 1 _Z22histogram_range_kernelPKhPjjjj_param_1,
	.param .u32 _Z22histogram_range_kernelPKhPjjjj_param_2,
	.param .u32 _Z22histogram_range_kernelPKhPjjjj_param_3,
	.param .u32 _Z22histogram_range_kernelPKhPjjjj_param_4
)
{
	.reg .pred 	%p<11>;
	.reg .b16 	%rs<2>;
	.reg .b32 	%r<35>;
	.reg .b64 	%rd<9>;

	ld.param.u64 	%rd3, [_Z22histogram_range_kernelPKhPjjjj_param_0];
	ld.param.u64 	%rd4, [_Z22histogram_range_kernelPKhPjjjj_param_1];
	ld.param.u32 	%r14, [_Z22histogram_range_kernelPKhPjjjj_param_2];
	ld.param.u32 	%r15, [_Z22histogram_range_kernelPKhPjjjj_param_3];
	ld.param.u32 	%r16, [_Z22histogram_range_kernelPKhPjjjj_param_4];
	mov.u32 	%r34, %tid.x;
	setp.ge.u32 	%p1, %r34, %r16;
	@%p1 bra 	$L__BB0_3;
	mov.u32 	%r2, %ntid.x;
	mov.u32 	%r18, s_hist;
	mov.u32 	%r32, %r34;
$L__BB0_2:
	shl.b32 	%r17, %r32, 2;
	add.s32 	%r19, %r18, %r17;
	mov.b32 	%r20, 0;
	st.shared.u32 	[%r19], %r20;
	add.s32 	%r32, %r32, %r2;
	setp.lt.u32 	%p2, %r32, %r16;
	@%p2 bra 	$L__BB0_2;
$L__BB0_3:
	bar.sync 	0;
	mov.u32 	%r5, %ntid.x;
	mov.u32 	%r21, %ctaid.x;
	mad.lo.s32 	%r33, %r21, %r5, %r34;
	setp.ge.u32 	%p3, %r33, %r14;
	@%p3 bra 	$L__BB0_8;
	cvta.to.global.u64 	%rd1, %rd3;
	mov.u32 	%r22, %nctaid.x;
	mul.lo.s32 	%r7, %r5, %r22;
$L__BB0_5:
	cvt.u64.u32 	%rd5, %r33;
	add.s64 	%rd6, %rd1, %rd5;
	ld.global.nc.u8 	%rs1, [%rd6];
	cvt.u32.u8 	%r23, %rs1;
	sub.s32 	%r9, %r23, %r15;
	setp.lt.s32 	%p4, %r9, 0;
	setp.ge.u32 	%p5, %r9, %r16;
	or.pred  	%p6, %p4, %p5;
	@%p6 bra 	$L__BB0_7;
	shl.b32 	%r24, %r9, 2;
	mov.u32 	%r25, s_hist;
	add.s32 	%r26, %r25, %r24;
	atom.shared.add.u32 	%r27, [%r26], 1;
$L__BB0_7:
	add.s32 	%r33, %r33, %r7;
	setp.lt.u32 	%p7, %r33, %r14;
	@%p7 bra 	$L__BB0_5;
$L__BB0_8:
	setp.ge.u32 	%p8, %r34, %r16;
	bar.sync 	0;
	@%p8 bra 	$L__BB0_13;
	cvta.to.global.u64 	%rd2, %rd4;
	mov.u32 	%r29, s_hist;
$L__BB0_10:
	shl.b32 	%r28, %r34, 2;
	add.s32 	%r30, %r29, %r28;
	ld.shared.u32 	%r12, [%r30];
	setp.eq.s32 	%p9, %r12, 0;
	@%p9 bra 	$L__BB0_12;
	mul.wide.u32 	%rd7, %r34, 4;
	add.s64 	%rd8, %rd2, %rd7;
	atom.global.add.u32 	%r31, [%rd8], %r12;
$L__BB0_12:
	add.s32 	%r34, %r34, %r5;
	setp.lt.u32 	%p10, %r34, %r16;
	@%p10 bra 	$L__BB0_10;
$L__BB0_13:
	ret;

}


// ===== COMPILED SASS (sm_100) =====

	.target	sm_100

	.elftype	@"ET_EXEC"


//--------------------- .note.nv.tkinfo           --------------------------
	.section	.note.nv.tkinfo,"",@"SHT_NOTE"
	.sectionflags	@"SHF_NOTE_NV_TKINFO"
	.tkinfo
        /*0018*/ 	.word	0x00000002
        /*0030*/ 	.string	""
        /*0030*/ 	.string	"ptxas"
        /*0030*/ 	.string	"Cuda compilation tools, release 13.0, V13.0.88"
        /*0030*/ 	.string	"Build cuda_13.0.r13.0/compiler.36424714_0"
        /*0030*/ 	.string	"-arch sm_100 -m 64 "



//--------------------- .note.nv.cuinfo           --------------------------
	.section	.note.nv.cuinfo,"",@"SHT_NOTE"
	.sectionflags	@"SHF_NOTE_NV_CUINFO"
        /*0018*/ 	.short	0x0002
        /*001a*/ 	.short	0x0064
        /*001c*/ 	.short	0x0082
	.zero		2


//--------------------- .nv.info                  --------------------------
	.section	.nv.info,"",@"SHT_CUDA_INFO"
	.align	4


	//----- nvinfo : EIATTR_REGCOUNT
	.align		4
        /*0000*/ 	.byte	0x04, 0x2f
        /*0002*/ 	.short	(.L_1 - .L_0)
	.align		4
.L_0:
        /*0004*/ 	.word	index@(_Z22histogram_range_kernelPKhPjjjj)
        /*0008*/ 	.word	0x0000000c


	//----- nvinfo : EIATTR_FRAME_SIZE
	.align		4
.L_1:
        /*000c*/ 	.byte	0x04, 0x11
        /*000e*/ 	.short	(.L_3 - .L_2)
	.align		4
.L_2:
        /*0010*/ 	.word	index@(_Z22histogram_range_kernelPKhPjjjj)
        /*0014*/ 	.word	0x00000000


	//----- nvinfo : EIATTR_MIN_STACK_SIZE
	.align		4
.L_3:
        /*0018*/ 	.byte	0x04, 0x12
        /*001a*/ 	.short	(.L_5 - .L_4)
	.align		4
.L_4:
        /*001c*/ 	.word	index@(_Z22histogram_range_kernelPKhPjjjj)
        /*0020*/ 	.word	0x00000000
.L_5:


//--------------------- .nv.compat                --------------------------
	.section	.nv.compat,"",@"SHT_CUDA_COMPAT_INFO"
	.align	4
        /*0000*/ 	.byte	0x02, 0x09, 0x00, 0x00, 0x02, 0x02, 0x01, 0x00, 0x02, 0x05, 0x05, 0x00, 0x03, 0x07, 0x01, 0x01
        /*0010*/ 	.byte	0x02, 0x03, 0x00, 0x00, 0x02, 0x06, 0x01, 0x00, 0x04, 0x0b, 0x08, 0x00, 0x09, 0x00, 0x00, 0x00
        /*0020*/ 	.byte	0x00, 0x00, 0x00, 0x00


//--------------------- .nv.info._Z22histogram_range_kernelPKhPjjjj --------------------------
	.section	.nv.info._Z22histogram_range_kernelPKhPjjjj,"",@"SHT_CUDA_INFO"
	.sectionflags	@""
	.align	4


	//----- nvinfo : EIATTR_CUDA_API_VERSION
	.align		4
        /*0000*/ 	.byte	0x04, 0x37
        /*0002*/ 	.short	(.L_7 - .L_6)
.L_6:
        /*0004*/ 	.word	0x00000082


	//----- nvinfo : EIATTR_KPARAM_INFO
	.align		4
.L_7:
        /*0008*/ 	.byte	0x04, 0x17
        /*000a*/ 	.short	(.L_9 - .L_8)
.L_8:
        /*000c*/ 	.word	0x00000000
        /*0010*/ 	.short	0x0004
        /*0012*/ 	.short	0x0018
        /*0014*/ 	.byte	0x00, 0xf0, 0x11, 0x00


	//----- nvinfo : EIATTR_KPARAM_INFO
	.align		4
.L_9:
        /*0018*/ 	.byte	0x04, 0x17
        /*001a*/ 	.short	(.L_11 - .L_10)
.L_10:
        /*001c*/ 	.word	0x00000000
        /*0020*/ 	.short	0x0003
        /*0022*/ 	.short	0x0014
        /*0024*/ 	.byte	0x00, 0xf0, 0x11, 0x00


	//----- nvinfo : EIATTR_KPARAM_INFO
	.align		4
.L_11:
        /*0028*/ 	.byte	0x04, 0x17
        /*002a*/ 	.short	(.L_13 - .L_12)
.L_12:
        /*002c*/ 	.word	0x00000000
        /*0030*/ 	.short	0x0002
        /*0032*/ 	.short	0x0010
        /*0034*/ 	.byte	0x00, 0xf0, 0x11, 0x00


	//----- nvinfo : EIATTR_KPARAM_INFO
	.align		4
.L_13:
        /*0038*/ 	.byte	0x04, 0x17
        /*003a*/ 	.short	(.L_15 - .L_14)
.L_14:
        /*003c*/ 	.word	0x00000000
        /*0040*/ 	.short	0x0001
        /*0042*/ 	.short	0x0008
        /*0044*/ 	.byte	0x00, 0xf5, 0x21, 0x00


	//----- nvinfo : EIATTR_KPARAM_INFO
	.align		4
.L_15:
        /*0048*/ 	.byte	0x04, 0x17
        /*004a*/ 	.short	(.L_17 - .L_16)
.L_16:
        /*004c*/ 	.word	0x00000000
        /*0050*/ 	.short	0x0000
        /*0052*/ 	.short	0x0000
        /*0054*/ 	.byte	0x00, 0xf5, 0x21, 0x00


	//----- nvinfo : EIATTR_SPARSE_MMA_MASK
	.align		4
.L_17:
        /*0058*/ 	.byte	0x03, 0x50
        /*005a*/ 	.short	0x0000


	//----- nvinfo : EIATTR_MAXREG_COUNT
	.align		4
        /*005c*/ 	.byte	0x03, 0x1b
        /*005e*/ 	.short	0x00ff


	//----- nvinfo : EIATTR_NUM_BARRIERS
	.align		4
        /*0060*/ 	.byte	0x02, 0x4c
        /*0062*/ 	.byte	0x01
	.zero		1


	//----- nvinfo : EIATTR_MERCURY_ISA_VERSION
	.align		4
        /*0064*/ 	.byte	0x03, 0x5f
        /*0066*/ 	.short	0x0101


	//----- nvinfo : EIATTR_VRC_CTA_INIT_COUNT
	.align		4
        /*0068*/ 	.byte	0x02, 0x4a
	.zero		1
	.zero		1


	//----- nvinfo : EIATTR_EXIT_INSTR_OFFSETS
	.align		4
        /*006c*/ 	.byte	0x04, 0x1c
        /*006e*/ 	.short	(.L_19 - .L_18)


	//   ....[0]....
.L_18:
        /*0070*/ 	.word	0x00000350


	//   ....[1]....
        /*0074*/ 	.word	0x00000460


	//----- nvinfo : EIATTR_CRS_STACK_SIZE
	.align		4
.L_19:
        /*0078*/ 	.byte	0x04, 0x1e
        /*007a*/ 	.short	(.L_21 - .L_20)
.L_20:
        /*007c*/ 	.word	0x00000000


	//----- nvinfo : EIATTR_CBANK_PARAM_SIZE
	.align		4
.L_21:
        /*0080*/ 	.byte	0x03, 0x19
        /*0082*/ 	.short	0x001c


	//----- nvinfo : EIATTR_PARAM_CBANK
	.align		4
        /*0084*/ 	.byte	0x04, 0x0a
        /*0086*/ 	.short	(.L_23 - .L_22)
	.align		4
.L_22:
        /*0088*/ 	.word	index@(.nv.constant0._Z22histogram_range_kernelPKhPjjjj)
        /*008c*/ 	.short	0x0380
        /*008e*/ 	.short	0x001c


	//----- nvinfo : EIATTR_SW_WAR
	.align		4
.L_23:
        /*0090*/ 	.byte	0x04, 0x36
        /*0092*/ 	.short	(.L_25 - .L_24)
.L_24:
        /*0094*/ 	.word	0x00000008
.L_25:


//--------------------- .nv.callgraph             --------------------------
	.section	.nv.callgraph,"",@"SHT_CUDA_CALLGRAPH"
	.align	4
	.sectionentsize	8
	.align		4
        /*0000*/ 	.word	0x00000000
	.align		4
        /*0004*/ 	.word	0xffffffff
	.align		4
        /*0008*/ 	.word	0x00000000
	.align		4
        /*000c*/ 	.word	0xfffffffe
	.align		4
        /*0010*/ 	.word	0x00000000
	.align		4
        /*0014*/ 	.word	0xfffffffd
	.align		4
        /*0018*/ 	.word	0x00000000
	.align		4
        /*001c*/ 	.word	0xfffffffc


//--------------------- .text._Z22histogram_range_kernelPKhPjjjj --------------------------
	.section	.text._Z22histogram_range_kernelPKhPjjjj,"ax",@progbits
	.align	128
        .global         _Z22histogram_range_kernelPKhPjjjj
        .type           _Z22histogram_range_kernelPKhPjjjj,@function
        .size           _Z22histogram_range_kernelPKhPjjjj,(.L_x_12 - _Z22histogram_range_kernelPKhPjjjj)
        .other          _Z22histogram_range_kernelPKhPjjjj,@"STO_CUDA_ENTRY STV_DEFAULT"
_Z22histogram_range_kernelPKhPjjjj:
.text._Z22histogram_range_kernelPKhPjjjj:
[----:B------:R-:W-:Y:S01]  /*0000*/  LDC R1, c[0x0][0x37c] ;  /* 0x0000df00ff017b82 */ /* 0x000fe20000000800 */
[----:B------:R-:W0:Y:S01]  /*0010*/  S2R R7, SR_TID.X ;  /* 0x0000000000077919 */ /* 0x000e220000002100 */
[----:B------:R-:W1:Y:S01]  /*0020*/  LDCU UR4, c[0x0][0x398] ;  /* 0x00007300ff0477ac */ /* 0x000e620008000800 */
[----:B------:R-:W-:Y:S01]  /*0030*/  BSSY.RECONVERGENT B0, `(.L_x_0) ;  /* 0x000000f000007945 */ /* 0x000fe20003800200 */
[----:B------:R-:W2:Y:S01]  /*0040*/  S2R R6, SR_CTAID.X ;  /* 0x0000000000067919 */ /* 0x000ea20000002500 */
[----:B-1----:R-:W-:-:S05]  /*0050*/  IMAD.U32 R8, RZ, RZ, UR4 ;  /* 0x00000004ff087e24 */ /* 0x002fca000f8e00ff */
[----:B0-----:R-:W-:-:S13]  /*0060*/  ISETP.GE.U32.AND P0, PT, R7, R8, PT ;  /* 0x000000080700720c */ /* 0x001fda0003f06070 */
[----:B--2---:R-:W-:Y:S05]  /*0070*/  @P0 BRA `(.L_x_1) ;  /* 0x0000000000280947 */ /* 0x004fea0003800000 */
[----:B------:R-:W0:Y:S01]  /*0080*/  S2R R5, SR_CgaCtaId ;  /* 0x0000000000057919 */ /* 0x000e220000008800 */
[----:B------:R-:W1:Y:S01]  /*0090*/  LDC R4, c[0x0][0x360] ;  /* 0x0000d800ff047b82 */ /* 0x000e620000000800 */
[----:B------:R-:W-:Y:S01]  /*00a0*/  MOV R0, 0x400 ;  /* 0x0000040000007802 */ /* 0x000fe20000000f00 */
[----:B------:R-:W-:-:S03]  /*00b0*/  IMAD.MOV.U32 R3, RZ, RZ, R7 ;  /* 0x000000ffff037224 */ /* 0x000fc600078e0007 */
[----:B0-----:R-:W-:-:S07]  /*00c0*/  LEA R0, R5, R0, 0x18 ;  /* 0x0000000005007211 */ /* 0x001fce00078ec0ff */
.L_x_2:
[----:B------:R-:W-:Y:S02]  /*00d0*/  IMAD R2, R3, 0x4, R0 ;  /* 0x0000000403027824 */ /* 0x000fe400078e0200 */
[----:B-1----:R-:W-:-:S03]  /*00e0*/  IMAD.IADD R3, R4, 0x1, R3 ;  /* 0x0000000104037824 */ /* 0x002fc600078e0203 */
[----:B------:R0:W-:Y:S02]  /*00f0*/  STS [R2], RZ ;  /* 0x000000ff02007388 */ /* 0x0001e40000000800 */
[----:B------:R-:W-:-:S13]  /*0100*/  ISETP.GE.U32.AND P0, PT, R3, R8, PT ;  /* 0x000000080300720c */ /* 0x000fda0003f06070 */
[----:B0-----:R-:W-:Y:S05]  /*0110*/  @!P0 BRA `(.L_x_2) ;  /* 0xfffffffc00ec8947 */ /* 0x001fea000383ffff */
.L_x_1:
[----:B------:R-:W-:Y:S05]  /*0120*/  BSYNC.RECONVERGENT B0 ;  /* 0x0000000000007941 */ /* 0x000fea0003800200 */
.L_x_0:
[----:B------:R-:W0:Y:S01]  /*0130*/  LDCU UR6, c[0x0][0x360] ;  /* 0x00006c00ff0677ac */ /* 0x000e220008000800 */
[----:B------:R-:W-:Y:S06]  /*0140*/  BAR.SYNC.DEFER_BLOCKING 0x0 ;  /* 0x0000000000007b1d */ /* 0x000fec0000010000 */
[----:B------:R-:W1:Y:S01]  /*0150*/  LDCU UR4, c[0x0][0x390] ;  /* 0x00007200ff0477ac */ /* 0x000e620008000800 */
[----:B------:R-:W-:Y:S01]  /*0160*/  BSSY.RECONVERGENT B0, `(.L_x_3) ;  /* 0x000001c000007945 */ /* 0x000fe20003800200 */
[----:B------:R-:W2:Y:S01]  /*0170*/  LDCU.64 UR8, c[0x0][0x358] ;  /* 0x00006b00ff0877ac */ /* 0x000ea20008000a00 */
[----:B------:R-:W3:Y:S01]  /*0180*/  LDCU UR7, c[0x0][0x398] ;  /* 0x00007300ff0777ac */ /* 0x000ee20008000800 */
[----:B0-----:R-:W-:Y:S01]  /*0190*/  IMAD R0, R6, UR6, R7 ;  /* 0x0000000606007c24 */ /* 0x001fe2000f8e0207 */
[----:B------:R-:W0:Y:S01]  /*01a0*/  LDCU.64 UR10, c[0x0][0x380] ;  /* 0x00007000ff0a77ac */ /* 0x000e220008000a00 */
[----:B------:R-:W4:Y:S03]  /*01b0*/  LDCU.64 UR12, c[0x0][0x390] ;  /* 0x00007200ff0c77ac */ /* 0x000f260008000a00 */
[----:B-1----:R-:W-:-:S13]  /*01c0*/  ISETP.GE.U32.AND P0, PT, R0, UR4, PT ;  /* 0x0000000400007c0c */ /* 0x002fda000bf06070 */
[----:B0-234-:R-:W-:Y:S05]  /*01d0*/  @P0 BRA `(.L_x_4) ;  /* 0x0000000000500947 */ /* 0x01dfea0003800000 */
[----:B------:R-:W0:Y:S02]  /*01e0*/  LDC R5, c[0x0][0x370] ;  /* 0x0000dc00ff057b82 */ /* 0x000e240000000800 */
[----:B0-----:R-:W-:-:S07]  /*01f0*/  IMAD R5, R5, UR6, RZ ;  /* 0x0000000605057c24 */ /* 0x001fce000f8e02ff */
.L_x_7:
[----:B0-----:R-:W-:-:S05]  /*0200*/  IADD3 R2, P0, PT, R0, UR10, RZ ;  /* 0x0000000a00027c10 */ /* 0x001fca000ff1e0ff */
[----:B------:R-:W-:-:S05]  /*0210*/  IMAD.X R3, RZ, RZ, UR11, P0 ;  /* 0x0000000bff037e24 */ /* 0x000fca00080e06ff */
[----:B------:R-:W2:Y:S01]  /*0220*/  LDG.E.U8.CONSTANT R2, desc[UR8][R2.64] ;  /* 0x0000000802027981 */ /* 0x000ea2000c1e9100 */
[----:B------:R-:W-:Y:S01]  /*0230*/  IMAD.U32 R8, RZ, RZ, UR7 ;  /* 0x00000007ff087e24 */ /* 0x000fe2000f8e00ff */
[----:B------:R-:W-:Y:S01]  /*0240*/  BSSY.RECONVERGENT B1, `(.L_x_5) ;  /* 0x000000c000017945 */ /* 0x000fe20003800200 */
[----:B------:R-:W-:-:S05]  /*0250*/  IMAD.IADD R0, R5, 0x1, R0 ;  /* 0x0000000105007824 */ /* 0x000fca00078e0200 */
[----:B------:R-:W-:Y:S01]  /*0260*/  ISETP.GE.U32.AND P1, PT, R0, UR12, PT ;  /* 0x0000000c00007c0c */ /* 0x000fe2000bf26070 */
[----:B--2---:R-:W-:-:S05]  /*0270*/  VIADD R9, R2, -UR13 ;  /* 0x8000000d02097c36 */ /* 0x004fca0008000000 */
[----:B------:R-:W-:-:S04]  /*0280*/  ISETP.GE.U32.AND P0, PT, R9, R8, PT ;  /* 0x000000080900720c */ /* 0x000fc80003f06070 */
[----:B------:R-:W-:-:S13]  /*0290*/  ISETP.LT.OR P0, PT, R9, RZ, P0 ;  /* 0x000000ff0900720c */ /* 0x000fda0000701670 */
[----:B------:R-:W-:Y:S05]  /*02a0*/  @P0 BRA `(.L_x_6) ;  /* 0x0000000000140947 */ /* 0x000fea0003800000 */
[----:B------:R-:W0:Y:S01]  /*02b0*/  S2UR UR5, SR_CgaCtaId ;  /* 0x00000000000579c3 */ /* 0x000e220000008800 */
[----:B------:R-:W-:Y:S02]  /*02c0*/  UMOV UR4, 0x400 ;  /* 0x0000040000047882 */ /* 0x000fe40000000000 */
[----:B0-----:R-:W-:-:S06]  /*02d0*/  ULEA UR4, UR5, UR4, 0x18 ;  /* 0x0000000405047291 */ /* 0x001fcc000f8ec0ff */
[----:B------:R-:W-:-:S05]  /*02e0*/  LEA R2, R9, UR4, 0x2 ;  /* 0x0000000409027c11 */ /* 0x000fca000f8e10ff */
[----:B------:R0:W-:Y:S02]  /*02f0*/  ATOMS.POPC.INC.32 RZ, [R2+URZ] ;  /* 0x0000000002ff7f8c */ /* 0x0001e4000d8000ff */
.L_x_6:
[----:B------:R-:W-:Y:S05]  /*0300*/  BSYNC.RECONVERGENT B1 ;  /* 0x0000000000017941 */ /* 0x000fea0003800200 */
.L_x_5:
[----:B------:R-:W-:Y:S05]  /*0310*/  @!P1 BRA `(.L_x_7) ;  /* 0xfffffffc00b89947 */ /* 0x000fea000383ffff */
.L_x_4:
[----:B------:R-:W-:Y:S05]  /*0320*/  BSYNC.RECONVERGENT B0 ;  /* 0x0000000000007941 */ /* 0x000fea0003800200 */
.L_x_3:
[----:B------:R-:W-:Y:S01]  /*0330*/  BAR.SYNC.DEFER_BLOCKING 0x0 ;  /* 0x0000000000007b1d */ /* 0x000fe20000010000 */
[----:B------:R-:W-:-:S13]  /*0340*/  ISETP.GE.U32.AND P0, PT, R7, R8, PT ;  /* 0x000000080700720c */ /* 0x000fda0003f06070 */
[----:B------:R-:W-:Y:S05]  /*0350*/  @P0 EXIT ;  /* 0x000000000000094d */ /* 0x000fea0003800000 */
[----:B------:R-:W1:Y:S01]  /*0360*/  S2UR UR5, SR_CgaCtaId ;  /* 0x00000000000579c3 */ /* 0x000e620000008800 */
[----:B------:R-:W-:Y:S01]  /*0370*/  UMOV UR4, 0x400 ;  /* 0x0000040000047882 */ /* 0x000fe20000000000 */
[----:B------:R-:W2:Y:S06]  /*0380*/  LDCU UR7, c[0x0][0x398] ;  /* 0x00007300ff0777ac */ /* 0x000eac0008000800 */
[----:B------:R-:W3:Y:S01]  /*0390*/  LDC.64 R4, c[0x0][0x388] ;  /* 0x0000e200ff047b82 */ /* 0x000ee20000000a00 */
[----:B-12---:R-:W-:-:S12]  /*03a0*/  ULEA UR4, UR5, UR4, 0x18 ;  /* 0x0000000405047291 */ /* 0x006fd8000f8ec0ff */
.L_x_10:
[----:B------:R-:W-:Y:S01]  /*03b0*/  LEA R0, R7, UR4, 0x2 ;  /* 0x0000000407007c11 */ /* 0x000fe2000f8e10ff */
[----:B------:R-:W-:Y:S04]  /*03c0*/  BSSY.RECONVERGENT B0, `(.L_x_8) ;  /* 0x0000006000007945 */ /* 0x000fe80003800200 */
[----:B-1----:R-:W1:Y:S02]  /*03d0*/  LDS R9, [R0] ;  /* 0x0000000000097984 */ /* 0x002e640000000800 */
[----:B-1----:R-:W-:-:S13]  /*03e0*/  ISETP.NE.AND P0, PT, R9, RZ, PT ;  /* 0x000000ff0900720c */ /* 0x002fda0003f05270 */
[----:B------:R-:W-:Y:S05]  /*03f0*/  @!P0 BRA `(.L_x_9) ;  /* 0x0000000000088947 */ /* 0x000fea0003800000 */
[----:B0--3--:R-:W-:-:S05]  /*0400*/  IMAD.WIDE.U32 R2, R7, 0x4, R4 ;  /* 0x0000000407027825 */ /* 0x009fca00078e0004 */
[----:B------:R1:W-:Y:S02]  /*0410*/  REDG.E.ADD.STRONG.GPU desc[UR8][R2.64], R9 ;  /* 0x000000090200798e */ /* 0x0003e4000c12e108 */
.L_x_9:
[----:B------:R-:W-:Y:S05]  /*0420*/  BSYNC.RECONVERGENT B0 ;  /* 0x0000000000007941 */ /* 0x000fea0003800200 */
.L_x_8:
[----:B------:R-:W-:-:S05]  /*0430*/  VIADD R7, R7, UR6 ;  /* 0x0000000607077c36 */ /* 0x000fca0008000000 */
[----:B------:R-:W-:-:S13]  /*0440*/  ISETP.GE.U32.AND P0, PT, R7, UR7, PT ;  /* 0x0000000707007c0c */ /* 0x000fda000bf06070 */
[----:B------:R-:W-:Y:S05]  /*0450*/  @!P0 BRA `(.L_x_10) ;  /* 0xfffffffc00d48947 */ /* 0x000fea000383ffff */
[----:B------:R-:W-:Y:S05]  /*0460*/  EXIT ;  /* 0x000000000000794d */ /* 0x000fea0003800000 */
.L_x_11:
[----:B------:R-:W-:-:S00]  /*0470*/  BRA `(.L_x_11) ;  /* 0xfffffffc00fc7947 */ /* 0x000fc0000383ffff */
[----:B------:R-:W-:-:S00]  /*0480*/  NOP ;  /* 0x0000000000007918 */ /* 0x000fc00000000000 */
[----:B------:R-:W-:-:S00]  /*0490*/  NOP ;  /* 0x0000000000007918 */ /* 0x000fc00000000000 */
[----:B------:R-:W-:-:S00]  /*04a0*/  NOP ;  /* 0x0000000000007918 */ /* 0x000fc00000000000 */
[----:B------:R-:W-:-:S00]  /*04b0*/  NOP ;  /* 0x0000000000007918 */ /* 0x000fc00000000000 */
[----:B------:R-:W-:-:S00]  /*04c0*/  NOP ;  /* 0x0000000000007918 */ /* 0x000fc00000000000 */
[----:B------:R-:W-:-:S00]  /*04d0*/  NOP ;  /* 0x0000000000007918 */ /* 0x000fc00000000000 */
[----:B------:R-:W-:-:S00]  /*04e0*/  NOP ;  /* 0x0000000000007918 */ /* 0x000fc00000000000 */
[----:B------:R-:W-:-:S00]  /*04f0*/  NOP ;  /* 0x0000000000007918 */ /* 0x000fc00000000000 */
.L_x_12:


//--------------------- .nv.shared._Z22histogram_range_kernelPKhPjjjj --------------------------
	.section	.nv.shared._Z22histogram_range_kernelPKhPjjjj,"aw",@nobits
	.sectionflags	@""
	.align	16
	.zero		1024


//--------------------- .nv.shared.reserved.0     --------------------------
	.section	.nv.shared.reserved.0,"aw",@nobits
	.weak		__nv_reservedSMEM_offset_0_alias
	.size		__nv_reservedSMEM_offset_0_alias, 0, 64
	.other		__nv_reservedSMEM_offset_0_alias,@"STO_CUDA_RESERVED_SHARED STV_DEFAULT"
__nv_reservedSMEM_offset_0_alias:
	.zero		0
	.zero		64


//--------------------- .nv.constant0._Z22histogram_range_kernelPKhPjjjj --------------------------
	.section	.nv.constant0._Z22histogram_range_kernelPKhPjjjj,"a",@progbits
	.sectionflags	@""
	.align	4
.nv.constant0._Z22histogram_range_kernelPKhPjjjj:
	.zero		924


//--------------------- SYMBOLS --------------------------

	.type		.nv.reservedSmem.offset0,@object
	.size		.nv.reservedSmem.offset0,0x4
	.type		.nv.reservedSmem.cap,@object
	.size		.nv.reservedSmem.cap,0x4
